	.headerflags	@"EF_CUDA_TEXMODE_UNIFIED EF_CUDA_64BIT_ADDRESS EF_CUDA_ACCELERATORS EF_CUDA_SM90 EF_CUDA_VIRTUAL_SM(EF_CUDA_SM90)"
	.elftype	@"ET_EXEC"


//--------------------- .nv.info                  --------------------------
	.section	.nv.info,"",@"SHT_CUDA_INFO"
	.align	4


	//----- nvinfo : EIATTR_REGCOUNT
	.align		4
        /*0000*/ 	.byte	0x04, 0x2f
        /*0002*/ 	.short	(.L_3 - .L_2)
	.align		4
.L_2:
        /*0004*/ 	.word	index@(triton_poi_fused__native_batch_norm_legit_no_training_relu_17)
        /*0008*/ 	.word	0x00000022


	//----- nvinfo : EIATTR_MIN_STACK_SIZE
	.align		4
.L_3:
        /*000c*/ 	.byte	0x04, 0x12
        /*000e*/ 	.short	(.L_5 - .L_4)
	.align		4
.L_4:
        /*0010*/ 	.word	index@(triton_poi_fused__native_batch_norm_legit_no_training_relu_17)
        /*0014*/ 	.word	0x00000000


	//----- nvinfo : EIATTR_FRAME_SIZE
	.align		4
.L_5:
        /*0018*/ 	.byte	0x04, 0x11
        /*001a*/ 	.short	(.L_7 - .L_6)
	.align		4
.L_6:
        /*001c*/ 	.word	index@(triton_poi_fused__native_batch_norm_legit_no_training_relu_17)
        /*0020*/ 	.word	0x00000000


	//----- nvinfo : EIATTR_MIN_STACK_SIZE
	.align		4
.L_7:
        /*0024*/ 	.byte	0x04, 0x12
        /*0026*/ 	.short	(.L_9 - .L_8)
	.align		4
.L_8:
        /*0028*/ 	.word	index@(triton_poi_fused__native_batch_norm_legit_no_training_relu_17)
        /*002c*/ 	.word	0x00000000
.L_9:


//--------------------- .nv.info.triton_poi_fused__native_batch_norm_legit_no_training_relu_17 --------------------------
	.section	.nv.info.triton_poi_fused__native_batch_norm_legit_no_training_relu_17,"",@"SHT_CUDA_INFO"
	.sectionflags	@""
	.align	4


	//----- nvinfo : EIATTR_CUDA_API_VERSION
	.align		4
        /*0000*/ 	.byte	0x04, 0x37
        /*0002*/ 	.short	(.L_11 - .L_10)
.L_10:
        /*0004*/ 	.word	0x0000007c


	//----- nvinfo : EIATTR_KPARAM_INFO
	.align		4
.L_11:
        /*0008*/ 	.byte	0x04, 0x17
        /*000a*/ 	.short	(.L_13 - .L_12)
.L_12:
        /*000c*/ 	.word	0x00000000
        /*0010*/ 	.short	0x0007
        /*0012*/ 	.short	0x0034
        /*0014*/ 	.byte	0x00, 0xf0, 0x11, 0x00


	//----- nvinfo : EIATTR_KPARAM_INFO
	.align		4
.L_13:
        /*0018*/ 	.byte	0x04, 0x17
        /*001a*/ 	.short	(.L_15 - .L_14)
.L_14:
        /*001c*/ 	.word	0x00000000
        /*0020*/ 	.short	0x0006
        /*0022*/ 	.short	0x0030
        /*0024*/ 	.byte	0x00, 0xf0, 0x11, 0x00


	//----- nvinfo : EIATTR_KPARAM_INFO
	.align		4
.L_15:
        /*0028*/ 	.byte	0x04, 0x17
        /*002a*/ 	.short	(.L_17 - .L_16)
.L_16:
        /*002c*/ 	.word	0x00000000
        /*0030*/ 	.short	0x0005
        /*0032*/ 	.short	0x0028
        /*0034*/ 	.byte	0x00, 0xf4, 0x21, 0x00


	//----- nvinfo : EIATTR_KPARAM_INFO
	.align		4
.L_17:
        /*0038*/ 	.byte	0x04, 0x17
        /*003a*/ 	.short	(.L_19 - .L_18)
.L_18:
        /*003c*/ 	.word	0x00000000
        /*0040*/ 	.short	0x0004
        /*0042*/ 	.short	0x0020
        /*0044*/ 	.byte	0x00, 0xf4, 0x21, 0x00


	//----- nvinfo : EIATTR_KPARAM_INFO
	.align		4
.L_19:
        /*0048*/ 	.byte	0x04, 0x17
        /*004a*/ 	.short	(.L_21 - .L_20)
.L_20:
        /*004c*/ 	.word	0x00000000
        /*0050*/ 	.short	0x0003
        /*0052*/ 	.short	0x0018
        /*0054*/ 	.byte	0x00, 0xf4, 0x21, 0x00


	//----- nvinfo : EIATTR_KPARAM_INFO
	.align		4
.L_21:
        /*0058*/ 	.byte	0x04, 0x17
        /*005a*/ 	.short	(.L_23 - .L_22)
.L_22:
        /*005c*/ 	.word	0x00000000
        /*0060*/ 	.short	0x0002
        /*0062*/ 	.short	0x0010
        /*0064*/ 	.byte	0x00, 0xf4, 0x21, 0x00


	//----- nvinfo : EIATTR_KPARAM_INFO
	.align		4
.L_23:
        /*0068*/ 	.byte	0x04, 0x17
        /*006a*/ 	.short	(.L_25 - .L_24)
.L_24:
        /*006c*/ 	.word	0x00000000
        /*0070*/ 	.short	0x0001
        /*0072*/ 	.short	0x0008
        /*0074*/ 	.byte	0x00, 0xf4, 0x21, 0x00


	//----- nvinfo : EIATTR_KPARAM_INFO
	.align		4
.L_25:
        /*0078*/ 	.byte	0x04, 0x17
        /*007a*/ 	.short	(.L_27 - .L_26)
.L_26:
        /*007c*/ 	.word	0x00000000
        /*0080*/ 	.short	0x0000
        /*0082*/ 	.short	0x0000
        /*0084*/ 	.byte	0x00, 0xf4, 0x21, 0x00


	//----- nvinfo : EIATTR_SPARSE_MMA_MASK
	.align		4
.L_27:
        /*0088*/ 	.byte	0x03, 0x50
        /*008a*/ 	.short	0x0000


	//----- nvinfo : EIATTR_MAXREG_COUNT
	.align		4
        /*008c*/ 	.byte	0x03, 0x1b
        /*008e*/ 	.short	0x00ff


	//----- nvinfo : EIATTR_EXIT_INSTR_OFFSETS
	.align		4
        /*0090*/ 	.byte	0x04, 0x1c
        /*0092*/ 	.short	(.L_29 - .L_28)


	//   ....[0]....
.L_28:
        /*0094*/ 	.word	0x00001190


	//   ....[1]....
        /*0098*/ 	.word	0x00001210


	//----- nvinfo : EIATTR_REQNTID
	.align		4
.L_29:
        /*009c*/ 	.byte	0x04, 0x10
        /*009e*/ 	.short	(.L_31 - .L_30)
.L_30:
        /*00a0*/ 	.word	0x00000100
        /*00a4*/ 	.word	0x00000001
        /*00a8*/ 	.word	0x00000001


	//----- nvinfo : EIATTR_CBANK_PARAM_SIZE
	.align		4
.L_31:
        /*00ac*/ 	.byte	0x03, 0x19
        /*00ae*/ 	.short	0x0038


	//----- nvinfo : EIATTR_PARAM_CBANK
	.align		4
        /*00b0*/ 	.byte	0x04, 0x0a
        /*00b2*/ 	.short	(.L_33 - .L_32)
	.align		4
.L_32:
        /*00b4*/ 	.word	index@(.nv.constant0.triton_poi_fused__native_batch_norm_legit_no_training_relu_17)
        /*00b8*/ 	.short	0x0210
        /*00ba*/ 	.short	0x0038


	//----- nvinfo : EIATTR_SW_WAR
	.align		4
.L_33:
        /*00bc*/ 	.byte	0x04, 0x36
        /*00be*/ 	.short	(.L_35 - .L_34)
.L_34:
        /*00c0*/ 	.word	0x00000008
.L_35:


//--------------------- .nv.callgraph             --------------------------
	.section	.nv.callgraph,"",@"SHT_CUDA_CALLGRAPH"
	.align	4
	.sectionentsize	8
	.align		4
        /*0000*/ 	.word	0x00000000
	.align		4
        /*0004*/ 	.word	0xffffffff
	.align		4
        /*0008*/ 	.word	0x00000000
	.align		4
        /*000c*/ 	.word	0xfffffffe
	.align		4
        /*0010*/ 	.word	0x00000000
	.align		4
        /*0014*/ 	.word	0xfffffffd
	.align		4
        /*0018*/ 	.word	0x00000000
	.align		4
        /*001c*/ 	.word	0xfffffffc


//--------------------- .nv.constant4             --------------------------
	.section	.nv.constant4,"a",@progbits
	.align	8
	.align		8
.nv.constant4:
        /*0000*/ 	.dword	_$_str
	.align		8
        /*0008*/ 	.dword	_$_str_$_2


//--------------------- .text.triton_poi_fused__native_batch_norm_legit_no_training_relu_17 --------------------------
	.section	.text.triton_poi_fused__native_batch_norm_legit_no_training_relu_17,"ax",@progbits
	.sectionflags	@"SHF_BARRIERS=1"
	.align	128
        .global         triton_poi_fused__native_batch_norm_legit_no_training_relu_17
        .type           triton_poi_fused__native_batch_norm_legit_no_training_relu_17,@function
        .size           triton_poi_fused__native_batch_norm_legit_no_training_relu_17,(.L_x_1 - triton_poi_fused__native_batch_norm_legit_no_training_relu_17)
        .other          triton_poi_fused__native_batch_norm_legit_no_training_relu_17,@"STO_CUDA_ENTRY STV_DEFAULT"
triton_poi_fused__native_batch_norm_legit_no_training_relu_17:
.text.triton_poi_fused__native_batch_norm_legit_no_training_relu_17:
[----:B------:R-:W0:Y:S01]  /*0000*/  LDC R1, c[0x0][0x28] ;  /* 0x00000a00ff017b82 */ /* 0x000e220000000800 */
[----:B------:R-:W1:Y:S07]  /*0010*/  S2R R3, SR_CTAID.Y ;  /* 0x0000000000037919 */ /* 0x000e6e0000002600 */
[----:B------:R-:W2:Y:S01]  /*0020*/  LDC.64 R30, c[0x0][0x210] ;  /* 0x00008400ff1e7b82 */ /* 0x000ea20000000a00 */
[----:B------:R-:W-:Y:S02]  /*0030*/  CS2R R6, SRZ ;  /* 0x0000000000067805 */ /* 0x000fe4000001ff00 */
[----:B------:R-:W-:Y:S01]  /*0040*/  CS2R R8, SRZ ;  /* 0x0000000000087805 */ /* 0x000fe2000001ff00 */
[----:B------:R-:W3:Y:S01]  /*0050*/  S2R R2, SR_TID.X ;  /* 0x0000000000027919 */ /* 0x000ee20000002100 */
[----:B------:R-:W-:Y:S01]  /*0060*/  ULDC.64 UR6, c[0x0][0x208] ;  /* 0x0000820000067ab9 */ /* 0x000fe20000000a00 */
[----:B------:R-:W4:Y:S02]  /*0070*/  S2R R21, SR_CTAID.X ;  /* 0x0000000000157919 */ /* 0x000f240000002500 */
[----:B------:R-:W5:Y:S01]  /*0080*/  LDC.64 R26, c[0x0][0x218] ;  /* 0x00008600ff1a7b82 */ /* 0x000f620000000a00 */
[----:B-1----:R-:W-:-:S02]  /*0090*/  IMAD.SHL.U32 R3, R3, 0x40, RZ ;  /* 0x0000004003037824 */ /* 0x002fc400078e00ff */
[----:B---3--:R-:W-:Y:S01]  /*00a0*/  IMAD.SHL.U32 R0, R2, 0x4, RZ ;  /* 0x0000000402007824 */ /* 0x008fe200078e00ff */
[----:B------:R-:W-:Y:S01]  /*00b0*/  SHF.R.U32.HI R12, RZ, 0x4, R2 ;  /* 0x00000004ff0c7819 */ /* 0x000fe20000011602 */
[----:B----4-:R-:W-:-:S03]  /*00c0*/  IMAD.SHL.U32 R21, R21, 0x40, RZ ;  /* 0x0000004015157824 */ /* 0x010fc600078e00ff */
[----:B------:R-:W-:Y:S02]  /*00d0*/  LOP3.LUT R24, R3, 0x3c, R0, 0xf8, !PT ;  /* 0x0000003c03187812 */ /* 0x000fe400078ef800 */
[----:B------:R-:W-:Y:S02]  /*00e0*/  SGXT.U32 R12, R12, 0x4 ;  /* 0x000000040c0c781a */ /* 0x000fe40000000000 */
[----:B------:R-:W-:Y:S02]  /*00f0*/  SHF.R.S32.HI R5, RZ, 0x1f, R24 ;  /* 0x0000001fff057819 */ /* 0x000fe40000011418 */
[----:B------:R-:W-:Y:S02]  /*0100*/  ISETP.GE.AND P0, PT, R24, 0x200, PT ;  /* 0x000002001800780c */ /* 0x000fe40003f06270 */
[----:B------:R-:W-:Y:S02]  /*0110*/  LEA.HI R10, R5, R24, RZ, 0x7 ;  /* 0x00000018050a7211 */ /* 0x000fe400078f38ff */
[----:B------:R-:W-:-:S02]  /*0120*/  LOP3.LUT R14, R21, 0x10, R12, 0xfe, !PT ;  /* 0x00000010150e7812 */ /* 0x000fc400078efe0c */
[C---:B------:R-:W-:Y:S01]  /*0130*/  LOP3.LUT R5, R10.reuse, 0xffffff80, RZ, 0xc0, !PT ;  /* 0xffffff800a057812 */ /* 0x040fe200078ec0ff */
[----:B------:R-:W-:Y:S01]  /*0140*/  IMAD.SHL.U32 R13, R10, 0x40, RZ ;  /* 0x000000400a0d7824 */ /* 0x000fe200078e00ff */
[----:B------:R-:W-:Y:S02]  /*0150*/  ISETP.LT.AND P2, PT, R14, 0x40, !P0 ;  /* 0x000000400e00780c */ /* 0x000fe40004741270 */
[----:B------:R-:W-:Y:S02]  /*0160*/  CS2R R10, SRZ ;  /* 0x00000000000a7805 */ /* 0x000fe4000001ff00 */
[----:B------:R-:W-:Y:S01]  /*0170*/  LOP3.LUT R29, R21, 0x20, R12, 0xfe, !PT ;  /* 0x00000020151d7812 */ /* 0x000fe200078efe0c */
[----:B------:R-:W-:Y:S01]  /*0180*/  IMAD.IADD R24, R24, 0x1, -R5 ;  /* 0x0000000118187824 */ /* 0x000fe200078e0a05 */
[----:B------:R-:W-:Y:S02]  /*0190*/  LOP3.LUT R15, R13, 0xffffe000, RZ, 0xc0, !PT ;  /* 0xffffe0000d0f7812 */ /* 0x000fe400078ec0ff */
[----:B------:R-:W-:-:S02]  /*01a0*/  CS2R R4, SRZ ;  /* 0x0000000000047805 */ /* 0x000fc4000001ff00 */
[----:B------:R-:W-:Y:S02]  /*01b0*/  LOP3.LUT R13, R21, R12, RZ, 0xfc, !PT ;  /* 0x0000000c150d7212 */ /* 0x000fe400078efcff */
[----:B------:R-:W-:Y:S01]  /*01c0*/  LOP3.LUT R12, R21, 0x30, R12, 0xfe, !PT ;  /* 0x00000030150c7812 */ /* 0x000fe200078efe0c */
[----:B------:R-:W-:Y:S01]  /*01d0*/  IMAD.IADD R15, R24, 0x1, R15 ;  /* 0x00000001180f7824 */ /* 0x000fe200078e020f */
[----:B------:R-:W-:Y:S02]  /*01e0*/  ISETP.LT.AND P1, PT, R13, 0x40, !P0 ;  /* 0x000000400d00780c */ /* 0x000fe40004721270 */
[----:B------:R-:W-:Y:S01]  /*01f0*/  ISETP.LT.AND P3, PT, R29, 0x40, !P0 ;  /* 0x000000401d00780c */ /* 0x000fe20004761270 */
[--C-:B------:R-:W-:Y:S01]  /*0200*/  IMAD R19, R13, 0x80, R15.reuse ;  /* 0x000000800d137824 */ /* 0x100fe200078e020f */
[----:B------:R-:W-:Y:S01]  /*0210*/  ISETP.LT.AND P4, PT, R12, 0x40, !P0 ;  /* 0x000000400c00780c */ /* 0x000fe20004781270 */
[--C-:B------:R-:W-:Y:S02]  /*0220*/  IMAD R23, R14, 0x80, R15.reuse ;  /* 0x000000800e177824 */ /* 0x100fe400078e020f */
[----:B------:R-:W-:-:S02]  /*0230*/  IMAD R29, R29, 0x80, R15 ;  /* 0x000000801d1d7824 */ /* 0x000fc400078e020f */
[----:B--2---:R-:W-:-:S04]  /*0240*/  IMAD.WIDE R18, R19, 0x4, R30 ;  /* 0x0000000413127825 */ /* 0x004fc800078e021e */
[----:B------:R-:W-:Y:S01]  /*0250*/  IMAD.WIDE R22, R23, 0x4, R30 ;  /* 0x0000000417167825 */ /* 0x000fe200078e021e */
[----:B------:R1:W2:Y:S03]  /*0260*/  @P1 LDG.E.EL.128 R4, desc[UR6][R18.64] ;  /* 0x0000000612041981 */ /* 0x0002a6000c2e1d00 */
[----:B------:R-:W-:Y:S01]  /*0270*/  IMAD R17, R12, 0x80, R15 ;  /* 0x000000800c117824 */ /* 0x000fe200078e020f */
[----:B------:R3:W4:Y:S01]  /*0280*/  @P2 LDG.E.EL.128 R8, desc[UR6][R22.64] ;  /* 0x0000000616082981 */ /* 0x000722000c2e1d00 */
[--C-:B------:R-:W-:Y:S01]  /*0290*/  IMAD.WIDE R28, R29, 0x4, R30.reuse ;  /* 0x000000041d1c7825 */ /* 0x100fe200078e021e */
[----:B------:R-:W-:Y:S02]  /*02a0*/  LOP3.LUT R0, R21, 0x3c, R0, 0xf8, !PT ;  /* 0x0000003c15007812 */ /* 0x000fe400078ef800 */
[----:B------:R-:W-:Y:S02]  /*02b0*/  CS2R R12, SRZ ;  /* 0x00000000000c7805 */ /* 0x000fe4000001ff00 */
[----:B------:R-:W-:Y:S01]  /*02c0*/  CS2R R14, SRZ ;  /* 0x00000000000e7805 */ /* 0x000fe2000001ff00 */
[----:B------:R-:W-:Y:S01]  /*02d0*/  IMAD.WIDE R30, R17, 0x4, R30 ;  /* 0x00000004111e7825 */ /* 0x000fe200078e021e */
[----:B------:R-:W-:-:S02]  /*02e0*/  CS2R R16, SRZ ;  /* 0x0000000000107805 */ /* 0x000fc4000001ff00 */
[----:B-1----:R-:W-:Y:S02]  /*02f0*/  CS2R R18, SRZ ;  /* 0x0000000000127805 */ /* 0x002fe4000001ff00 */
[----:B------:R-:W-:Y:S01]  /*0300*/  CS2R R20, SRZ ;  /* 0x0000000000147805 */ /* 0x000fe2000001ff00 */
[C---:B-----5:R-:W-:Y:S01]  /*0310*/  IMAD.WIDE R26, R24.reuse, 0x4, R26 ;  /* 0x00000004181a7825 */ /* 0x060fe200078e021a */
[----:B---3--:R-:W-:Y:S01]  /*0320*/  CS2R R22, SRZ ;  /* 0x0000000000167805 */ /* 0x008fe2000001ff00 */
[----:B------:R1:W3:Y:S04]  /*0330*/  @P3 LDG.E.EL.128 R12, desc[UR6][R28.64] ;  /* 0x000000061c0c3981 */ /* 0x0002e8000c2e1d00 */
[----:B------:R-:W5:Y:S04]  /*0340*/  @P4 LDG.E.EL.128 R16, desc[UR6][R30.64] ;  /* 0x000000061e104981 */ /* 0x000f68000c2e1d00 */
[----:B------:R-:W2:Y:S01]  /*0350*/  @!P0 LDG.E.EL.128 R20, desc[UR6][R26.64] ;  /* 0x000000061a148981 */ /* 0x000ea2000c2e1d00 */
[----:B-1----:R-:W1:Y:S02]  /*0360*/  LDC.64 R28, c[0x0][0x220] ;  /* 0x00008800ff1c7b82 */ /* 0x002e640000000a00 */
[----:B-1----:R-:W-:-:S04]  /*0370*/  IMAD.WIDE R28, R24, 0x4, R28 ;  /* 0x00000004181c7825 */ /* 0x002fc800078e021c */
[C---:B--2---:R-:W-:Y:S01]  /*0380*/  FADD R4, -R20.reuse, R4 ;  /* 0x0000000414047221 */ /* 0x044fe20000000100 */
[C---:B----4-:R-:W-:Y:S01]  /*0390*/  FADD R25, -R20.reuse, R8 ;  /* 0x0000000814197221 */ /* 0x050fe20000000100 */
[C---:B---3--:R-:W-:Y:S01]  /*03a0*/  FADD R12, -R20.reuse, R12 ;  /* 0x0000000c140c7221 */ /* 0x048fe20000000100 */
[----:B-----5:R-:W-:Y:S01]  /*03b0*/  FADD R16, -R20, R16 ;  /* 0x0000001014107221 */ /* 0x020fe20000000100 */
[C---:B------:R-:W-:Y:S01]  /*03c0*/  FADD R5, -R21.reuse, R5 ;  /* 0x0000000515057221 */ /* 0x040fe20000000100 */
[C---:B------:R-:W-:Y:S01]  /*03d0*/  FADD R20, -R21.reuse, R9 ;  /* 0x0000000915147221 */ /* 0x040fe20000000100 */
[C---:B------:R-:W-:Y:S01]  /*03e0*/  FADD R13, -R21.reuse, R13 ;  /* 0x0000000d150d7221 */ /* 0x040fe20000000100 */
[----:B------:R-:W-:Y:S01]  /*03f0*/  FADD R17, -R21, R17 ;  /* 0x0000001115117221 */ /* 0x000fe20000000100 */
[----:B------:R-:W-:Y:S01]  /*0400*/  FADD R21, -R22, R10 ;  /* 0x0000000a16157221 */ /* 0x000fe20000000100 */
[----:B------:R-:W-:Y:S01]  /*0410*/  FADD R26, -R23, R11 ;  /* 0x0000000b171a7221 */ /* 0x000fe20000000100 */
[----:B------:R-:W-:-:S02]  /*0420*/  CS2R R8, SRZ ;  /* 0x0000000000087805 */ /* 0x000fc4000001ff00 */
[----:B------:R-:W-:-:S06]  /*0430*/  CS2R R10, SRZ ;  /* 0x00000000000a7805 */ /* 0x000fcc000001ff00 */
[----:B------:R-:W2:Y:S01]  /*0440*/  @!P0 LDG.E.EL.128 R8, desc[UR6][R28.64] ;  /* 0x000000061c088981 */ /* 0x000ea2000c2e1d00 */
[C---:B------:R-:W-:Y:S01]  /*0450*/  FADD R6, -R22.reuse, R6 ;  /* 0x0000000616067221 */ /* 0x040fe20000000100 */
[C---:B------:R-:W-:Y:S01]  /*0460*/  FADD R14, -R22.reuse, R14 ;  /* 0x0000000e160e7221 */ /* 0x040fe20000000100 */
[----:B------:R-:W-:Y:S01]  /*0470*/  FADD R18, -R22, R18 ;  /* 0x0000001216127221 */ /* 0x000fe20000000100 */
[C---:B------:R-:W-:Y:S01]  /*0480*/  FADD R7, -R23.reuse, R7 ;  /* 0x0000000717077221 */ /* 0x040fe20000000100 */
[C---:B------:R-:W-:Y:S01]  /*0490*/  FADD R15, -R23.reuse, R15 ;  /* 0x0000000f170f7221 */ /* 0x040fe20000000100 */
[----:B------:R-:W-:Y:S01]  /*04a0*/  FADD R19, -R23, R19 ;  /* 0x0000001317137221 */ /* 0x000fe20000000100 */
[----:B--2---:R-:W-:-:S04]  /*04b0*/  FADD R27, R8, 9.9999997473787516356e-06 ;  /* 0x3727c5ac081b7421 */ /* 0x004fc80000000000 */
[----:B------:R-:W1:Y:S01]  /*04c0*/  MUFU.SQRT R8, R27 ;  /* 0x0000001b00087308 */ /* 0x000e620000002000 */
[----:B------:R-:W-:Y:S01]  /*04d0*/  FADD R22, R10, 9.9999997473787516356e-06 ;  /* 0x3727c5ac0a167421 */ /* 0x000fe20000000000 */
[----:B------:R-:W-:-:S06]  /*04e0*/  FADD R11, R11, 9.9999997473787516356e-06 ;  /* 0x3727c5ac0b0b7421 */ /* 0x000fcc0000000000 */
[----:B------:R-:W2:Y:S01]  /*04f0*/  MUFU.SQRT R30, R11 ;  /* 0x0000000b001e7308 */ /* 0x000ea20000002000 */
[----:B-1----:R-:W-:-:S07]  /*0500*/  FSETP.GT.AND P6, PT, R8, 8.50705917302346158658e+37, PT ;  /* 0x7e8000000800780b */ /* 0x002fce0003fc4000 */
[----:B------:R-:W1:Y:S01]  /*0510*/  MUFU.SQRT R22, R22 ;  /* 0x0000001600167308 */ /* 0x000e620000002000 */
[----:B------:R-:W-:Y:S01]  /*0520*/  FSETP.GEU.AND P1, PT, R8, 1.175494350822287508e-38, PT ;  /* 0x008000000800780b */ /* 0x000fe20003f2e000 */
[----:B------:R-:W-:Y:S02]  /*0530*/  IMAD.MOV.U32 R10, RZ, RZ, 0x3e800000 ;  /* 0x3e800000ff0a7424 */ /* 0x000fe400078e00ff */
[----:B------:R-:W-:-:S03]  /*0540*/  FADD R9, R9, 9.9999997473787516356e-06 ;  /* 0x3727c5ac09097421 */ /* 0x000fc60000000000 */
[----:B------:R-:W-:Y:S01]  /*0550*/  FSEL R28, R10, 1, P6 ;  /* 0x3f8000000a1c7808 */ /* 0x000fe20003000000 */
[----:B------:R-:W-:Y:S01]  /*0560*/  @P6 FMUL R8, R8, 0.25 ;  /* 0x3e80000008086820 */ /* 0x000fe20000400000 */
[----:B--2---:R-:W-:Y:S02]  /*0570*/  FSETP.GT.AND P6, PT, R30, 8.50705917302346158658e+37, PT ;  /* 0x7e8000001e00780b */ /* 0x004fe40003fc4000 */
[----:B-1----:R-:W-:-:S03]  /*0580*/  FSETP.GT.AND P4, PT, R22, 8.50705917302346158658e+37, PT ;  /* 0x7e8000001600780b */ /* 0x002fc60003f84000 */
[----:B------:R-:W-:Y:S01]  /*0590*/  @!P1 FMUL R8, R8, 16777216 ;  /* 0x4b80000008089820 */ /* 0x000fe20000400000 */
[----:B------:R-:W-:Y:S01]  /*05a0*/  @!P1 FMUL R28, R28, 16777216 ;  /* 0x4b8000001c1c9820 */ /* 0x000fe20000400000 */
[----:B------:R-:W-:Y:S01]  /*05b0*/  FSETP.GEU.AND P1, PT, R30, 1.175494350822287508e-38, PT ;  /* 0x008000001e00780b */ /* 0x000fe20003f2e000 */
[----:B------:R-:W1:Y:S01]  /*05c0*/  MUFU.SQRT R23, R9 ;  /* 0x0000000900177308 */ /* 0x000e620000002000 */
[----:B------:R-:W-:-:S04]  /*05d0*/  FSETP.GEU.AND P5, PT, R22, 1.175494350822287508e-38, PT ;  /* 0x008000001600780b */ /* 0x000fc80003fae000 */
[----:B------:R-:W-:-:S03]  /*05e0*/  @P6 FMUL R30, R30, 0.25 ;  /* 0x3e8000001e1e6820 */ /* 0x000fc60000400000 */
[----:B------:R-:W2:Y:S01]  /*05f0*/  MUFU.RCP R9, R8 ;  /* 0x0000000800097308 */ /* 0x000ea20000001000 */
[----:B------:R-:W-:-:S03]  /*0600*/  @P4 FMUL R22, R22, 0.25 ;  /* 0x3e80000016164820 */ /* 0x000fc60000400000 */
[----:B------:R-:W-:Y:S02]  /*0610*/  @!P1 FMUL R30, R30, 16777216 ;  /* 0x4b8000001e1e9820 */ /* 0x000fe40000400000 */
[----:B------:R-:W-:Y:S01]  /*0620*/  @!P5 FMUL R22, R22, 16777216 ;  /* 0x4b8000001616d820 */ /* 0x000fe20000400000 */
[----:B-1----:R-:W-:-:S03]  /*0630*/  FSETP.GT.AND P2, PT, R23, 8.50705917302346158658e+37, PT ;  /* 0x7e8000001700780b */ /* 0x002fc60003f44000 */
[----:B------:R-:W1:Y:S01]  /*0640*/  MUFU.RCP R27, R22 ;  /* 0x00000016001b7308 */ /* 0x000e620000001000 */
[----:B------:R-:W-:Y:S02]  /*0650*/  FSETP.GEU.AND P3, PT, R23, 1.175494350822287508e-38, PT ;  /* 0x008000001700780b */ /* 0x000fe40003f6e000 */
[----:B------:R-:W-:-:S05]  /*0660*/  FSEL R11, R10, 1, P6 ;  /* 0x3f8000000a0b7808 */ /* 0x000fca0003000000 */
[----:B------:R-:W3:Y:S01]  /*0670*/  MUFU.RCP R30, R30 ;  /* 0x0000001e001e7308 */ /* 0x000ee20000001000 */
[----:B--2---:R-:W-:Y:S01]  /*0680*/  FMUL R9, R9, R28 ;  /* 0x0000001c09097220 */ /* 0x004fe20000400000 */
[----:B------:R-:W-:Y:S01]  /*0690*/  FSEL R28, R10, 1, P4 ;  /* 0x3f8000000a1c7808 */ /* 0x000fe20002000000 */
[----:B------:R-:W-:Y:S01]  /*06a0*/  @P2 FMUL R23, R23, 0.25 ;  /* 0x3e80000017172820 */ /* 0x000fe20000400000 */
[----:B------:R-:W-:-:S03]  /*06b0*/  @!P1 FMUL R11, R11, 16777216 ;  /* 0x4b8000000b0b9820 */ /* 0x000fc60000400000 */
[----:B------:R-:W-:Y:S01]  /*06c0*/  @!P5 FMUL R28, R28, 16777216 ;  /* 0x4b8000001c1cd820 */ /* 0x000fe20000400000 */
[----:B------:R-:W-:Y:S01]  /*06d0*/  @!P3 FMUL R23, R23, 16777216 ;  /* 0x4b8000001717b820 */ /* 0x000fe20000400000 */
[----:B------:R-:W-:Y:S02]  /*06e0*/  FSEL R8, R10, 1, P2 ;  /* 0x3f8000000a087808 */ /* 0x000fe40001000000 */
[----:B-1----:R-:W-:Y:S01]  /*06f0*/  FMUL R27, R27, R28 ;  /* 0x0000001c1b1b7220 */ /* 0x002fe20000400000 */
[----:B---3--:R-:W-:Y:S02]  /*0700*/  FMUL R28, R30, R11 ;  /* 0x0000000b1e1c7220 */ /* 0x008fe40000400000 */
[----:B------:R-:W1:Y:S01]  /*0710*/  LDC.64 R10, c[0x0][0x228] ;  /* 0x00008a00ff0a7b82 */ /* 0x000e620000000a00 */
[----:B------:R-:W2:Y:S01]  /*0720*/  MUFU.RCP R23, R23 ;  /* 0x0000001700177308 */ /* 0x000ea20000001000 */
[----:B------:R-:W-:-:S06]  /*0730*/  @!P3 FMUL R8, R8, 16777216 ;  /* 0x4b8000000808b820 */ /* 0x000fcc0000400000 */
[----:B------:R-:W3:Y:S01]  /*0740*/  LDC.64 R30, c[0x0][0x230] ;  /* 0x00008c00ff1e7b82 */ /* 0x000ee20000000a00 */
[C---:B------:R-:W-:Y:S01]  /*0750*/  FMUL R22, R28.reuse, R19 ;  /* 0x000000131c167220 */ /* 0x040fe20000400000 */
[C---:B------:R-:W-:Y:S01]  /*0760*/  FMUL R19, R28.reuse, R26 ;  /* 0x0000001a1c137220 */ /* 0x040fe20000400000 */
[C---:B------:R-:W-:Y:S01]  /*0770*/  FMUL R7, R28.reuse, R7 ;  /* 0x000000071c077220 */ /* 0x040fe20000400000 */
[C---:B------:R-:W-:Y:S01]  /*0780*/  FMUL R18, R27.reuse, R18 ;  /* 0x000000121b127220 */ /* 0x040fe20000400000 */
[----:B------:R-:W-:Y:S01]  /*0790*/  FMUL R26, R27, R14 ;  /* 0x0000000e1b1a7220 */ /* 0x000fe20000400000 */
[----:B--2---:R-:W-:Y:S01]  /*07a0*/  FMUL R8, R23, R8 ;  /* 0x0000000817087220 */ /* 0x004fe20000400000 */
[----:B------:R-:W-:Y:S01]  /*07b0*/  FMUL R23, R28, R15 ;  /* 0x0000000f1c177220 */ /* 0x000fe20000400000 */
[C---:B------:R-:W-:Y:S01]  /*07c0*/  FMUL R21, R27.reuse, R21 ;  /* 0x000000151b157220 */ /* 0x040fe20000400000 */
[----:B------:R-:W-:Y:S01]  /*07d0*/  FMUL R6, R27, R6 ;  /* 0x000000061b067220 */ /* 0x000fe20000400000 */
[C---:B------:R-:W-:Y:S01]  /*07e0*/  FMUL R27, R8.reuse, R13 ;  /* 0x0000000d081b7220 */ /* 0x040fe20000400000 */
[C---:B------:R-:W-:Y:S01]  /*07f0*/  FMUL R28, R9.reuse, R12 ;  /* 0x0000000c091c7220 */ /* 0x040fe20000400000 */
[C---:B------:R-:W-:Y:S01]  /*0800*/  FMUL R17, R8.reuse, R17 ;  /* 0x0000001108117220 */ /* 0x040fe20000400000 */
[C---:B------:R-:W-:Y:S01]  /*0810*/  FMUL R20, R8.reuse, R20 ;  /* 0x0000001408147220 */ /* 0x040fe20000400000 */
[----:B------:R-:W-:Y:S01]  /*0820*/  FMUL R5, R8, R5 ;  /* 0x0000000508057220 */ /* 0x000fe20000400000 */
[C---:B------:R-:W-:Y:S01]  /*0830*/  FMUL R16, R9.reuse, R16 ;  /* 0x0000001009107220 */ /* 0x040fe20000400000 */
[C---:B------:R-:W-:Y:S01]  /*0840*/  FMUL R25, R9.reuse, R25 ;  /* 0x0000001909197220 */ /* 0x040fe20000400000 */
[----:B------:R-:W-:Y:S01]  /*0850*/  FMUL R4, R9, R4 ;  /* 0x0000000409047220 */ /* 0x000fe20000400000 */
[----:B-1----:R-:W-:Y:S01]  /*0860*/  IMAD.WIDE R12, R24, 0x4, R10 ;  /* 0x00000004180c7825 */ /* 0x002fe200078e020a */
[----:B------:R-:W-:-:S02]  /*0870*/  CS2R R8, SRZ ;  /* 0x0000000000087805 */ /* 0x000fc4000001ff00 */
[----:B------:R-:W-:Y:S02]  /*0880*/  CS2R R10, SRZ ;  /* 0x00000000000a7805 */ /* 0x000fe4000001ff00 */
[----:B------:R-:W-:Y:S01]  /*0890*/  CS2R R14, SRZ ;  /* 0x00000000000e7805 */ /* 0x000fe2000001ff00 */
[----:B---3--:R-:W-:-:S03]  /*08a0*/  IMAD.WIDE R30, R24, 0x4, R30 ;  /* 0x00000004181e7825 */ /* 0x008fc600078e021e */
[----:B------:R1:W2:Y:S02]  /*08b0*/  @!P0 LDG.E.EL.128 R8, desc[UR6][R12.64] ;  /* 0x000000060c088981 */ /* 0x0002a4000c2e1d00 */
[----:B-1----:R-:W-:-:S06]  /*08c0*/  CS2R R12, SRZ ;  /* 0x00000000000c7805 */ /* 0x002fcc000001ff00 */
[----:B------:R-:W2:Y:S01]  /*08d0*/  @!P0 LDG.E.EL.128 R12, desc[UR6][R30.64] ;  /* 0x000000061e0c8981 */ /* 0x000ea2000c2e1d00 */
[----:B------:R-:W1:Y:S01]  /*08e0*/  S2UR UR5, SR_CgaCtaId ;  /* 0x00000000000579c3 */ /* 0x000e620000008800 */
[----:B------:R-:W-:Y:S02]  /*08f0*/  UMOV UR4, 0x400 ;  /* 0x0000040000047882 */ /* 0x000fe40000000000 */
[----:B-1----:R-:W-:Y:S01]  /*0900*/  UPRMT UR4, UR5, 0x654, UR4 ;  /* 0x0000065405047896 */ /* 0x002fe20008000004 */
[----:B------:R-:W-:-:S04]  /*0910*/  SHF.R.U32.HI R24, RZ, 0x4, R2 ;  /* 0x00000004ff187819 */ /* 0x000fc80000011602 */
[----:B------:R-:W-:Y:S01]  /*0920*/  SGXT.U32 R24, R24, 0x4 ;  /* 0x000000041818781a */ /* 0x000fe20000000000 */
[-CC-:B--2---:R-:W-:Y:S01]  /*0930*/  FFMA R4, R4, R8.reuse, R12.reuse ;  /* 0x0000000804047223 */ /* 0x184fe2000000000c */
[-CC-:B------:R-:W-:Y:S01]  /*0940*/  FFMA R25, R25, R8.reuse, R12.reuse ;  /* 0x0000000819197223 */ /* 0x180fe2000000000c */
[-CC-:B------:R-:W-:Y:S01]  /*0950*/  FFMA R28, R28, R8.reuse, R12.reuse ;  /* 0x000000081c1c7223 */ /* 0x180fe2000000000c */
[----:B------:R-:W-:Y:S02]  /*0960*/  FFMA R16, R16, R8, R12 ;  /* 0x0000000810107223 */ /* 0x000fe4000000000c */
[----:B------:R-:W1:Y:S01]  /*0970*/  S2R R8, SR_TID.X ;  /* 0x0000000000087919 */ /* 0x000e620000002100 */
[-CC-:B------:R-:W-:Y:S01]  /*0980*/  FFMA R5, R5, R9.reuse, R13.reuse ;  /* 0x0000000905057223 */ /* 0x180fe2000000000d */
[-CC-:B------:R-:W-:Y:S01]  /*0990*/  FFMA R20, R20, R9.reuse, R13.reuse ;  /* 0x0000000914147223 */ /* 0x180fe2000000000d */
[-CC-:B------:R-:W-:Y:S01]  /*09a0*/  FFMA R27, R27, R9.reuse, R13.reuse ;  /* 0x000000091b1b7223 */ /* 0x180fe2000000000d */
[----:B------:R-:W-:Y:S01]  /*09b0*/  FFMA R17, R17, R9, R13 ;  /* 0x0000000911117223 */ /* 0x000fe2000000000d */
        /* <DEDUP_REMOVED lines=8> */
[----:B------:R-:W-:-:S02]  /*0a40*/  FSETP.GEU.AND P0, PT, R25, RZ, PT ;  /* 0x000000ff1900720b */ /* 0x000fc40003f0e000 */
[----:B------:R-:W-:Y:S01]  /*0a50*/  FSETP.GEU.AND P4, PT, R4, RZ, PT ;  /* 0x000000ff0400720b */ /* 0x000fe20003f8e000 */
[----:B-1----:R-:W-:Y:S01]  /*0a60*/  IMAD.SHL.U32 R9, R8, 0x100, RZ ;  /* 0x0000010008097824 */ /* 0x002fe200078e00ff */
[----:B------:R-:W-:-:S04]  /*0a70*/  SHF.R.U32.HI R12, RZ, 0x4, R8 ;  /* 0x00000004ff0c7819 */ /* 0x000fc80000011608 */
[----:B------:R-:W-:Y:S02]  /*0a80*/  LOP3.LUT R9, R9, 0xf00, RZ, 0xc0, !PT ;  /* 0x00000f0009097812 */ /* 0x000fe400078ec0ff */
[----:B------:R-:W-:Y:S02]  /*0a90*/  SGXT.U32 R12, R12, 0x4 ;  /* 0x000000040c0c781a */ /* 0x000fe40000000000 */
[C---:B------:R-:W-:Y:S02]  /*0aa0*/  LOP3.LUT R10, R9.reuse, 0x40, RZ, 0xfc, !PT ;  /* 0x00000040090a7812 */ /* 0x040fe400078efcff */
[C---:B------:R-:W-:Y:S02]  /*0ab0*/  LOP3.LUT R13, R9.reuse, 0x80, RZ, 0xfc, !PT ;  /* 0x00000080090d7812 */ /* 0x040fe400078efcff */
[C---:B------:R-:W-:Y:S02]  /*0ac0*/  LOP3.LUT R12, R9.reuse, R12, RZ, 0xfc, !PT ;  /* 0x0000000c090c7212 */ /* 0x040fe400078efcff */
[----:B------:R-:W-:-:S02]  /*0ad0*/  LOP3.LUT R14, R9, 0xc0, RZ, 0xfc, !PT ;  /* 0x000000c0090e7812 */ /* 0x000fc400078efcff */
[----:B------:R-:W-:Y:S02]  /*0ae0*/  LEA.HI R9, R9, UR4, RZ, 0x1c ;  /* 0x0000000409097c11 */ /* 0x000fe4000f8fe0ff */
[----:B------:R-:W-:Y:S02]  /*0af0*/  LEA.HI R11, R10, UR4, RZ, 0x1c ;  /* 0x000000040a0b7c11 */ /* 0x000fe4000f8fe0ff */
[----:B------:R-:W-:Y:S01]  /*0b00*/  LEA.HI R13, R13, UR4, RZ, 0x1c ;  /* 0x000000040d0d7c11 */ /* 0x000fe2000f8fe0ff */
[C---:B------:R-:W-:Y:S01]  /*0b10*/  IMAD R10, R12.reuse, 0x4, R9 ;  /* 0x000000040c0a7824 */ /* 0x040fe200078e0209 */
[----:B------:R-:W-:Y:S01]  /*0b20*/  FSETP.GEU.AND P1, PT, R7, RZ, PT ;  /* 0x000000ff0700720b */ /* 0x000fe20003f2e000 */
[C---:B------:R-:W-:Y:S01]  /*0b30*/  IMAD R9, R12.reuse, 0x4, R11 ;  /* 0x000000040c097824 */ /* 0x040fe200078e020b */
[----:B------:R-:W-:Y:S02]  /*0b40*/  FSETP.GEU.AND P3, PT, R5, RZ, PT ;  /* 0x000000ff0500720b */ /* 0x000fe40003f6e000 */
[----:B------:R-:W-:Y:S01]  /*0b50*/  FSEL R25, R25, RZ, P0 ;  /* 0x000000ff19197208 */ /* 0x000fe20000000000 */
[----:B------:R-:W-:Y:S01]  /*0b60*/  IMAD R11, R12, 0x4, R13 ;  /* 0x000000040c0b7824 */ /* 0x000fe200078e020d */
[----:B------:R-:W-:-:S02]  /*0b70*/  FSETP.GEU.AND P0, PT, R20, RZ, PT ;  /* 0x000000ff1400720b */ /* 0x000fc40003f0e000 */
[----:B------:R-:W-:Y:S02]  /*0b80*/  LEA.HI R15, R14, UR4, RZ, 0x1c ;  /* 0x000000040e0f7c11 */ /* 0x000fe4000f8fe0ff */
[----:B------:R-:W-:Y:S02]  /*0b90*/  FSETP.GEU.AND P2, PT, R6, RZ, PT ;  /* 0x000000ff0600720b */ /* 0x000fe40003f4e000 */
[----:B------:R-:W-:Y:S02]  /*0ba0*/  FSEL R13, R4, RZ, P4 ;  /* 0x000000ff040d7208 */ /* 0x000fe40002000000 */
[----:B------:R-:W-:Y:S02]  /*0bb0*/  FSEL R7, R7, RZ, P1 ;  /* 0x000000ff07077208 */ /* 0x000fe40000800000 */
[----:B------:R-:W-:Y:S02]  /*0bc0*/  FSEL R4, R5, RZ, P3 ;  /* 0x000000ff05047208 */ /* 0x000fe40001800000 */
[----:B------:R-:W-:-:S02]  /*0bd0*/  FSETP.GEU.AND P1, PT, R28, RZ, PT ;  /* 0x000000ff1c00720b */ /* 0x000fc40003f2e000 */
[----:B------:R-:W-:Y:S01]  /*0be0*/  FSEL R20, R20, RZ, P0 ;  /* 0x000000ff14147208 */ /* 0x000fe20000000000 */
[----:B------:R-:W-:Y:S01]  /*0bf0*/  IMAD R12, R12, 0x4, R15 ;  /* 0x000000040c0c7824 */ /* 0x000fe200078e020f */
[----:B------:R-:W-:Y:S02]  /*0c00*/  FSEL R6, R6, RZ, P2 ;  /* 0x000000ff06067208 */ /* 0x000fe40001000000 */
[----:B------:R-:W-:Y:S02]  /*0c10*/  FSETP.GEU.AND P3, PT, R21, RZ, PT ;  /* 0x000000ff1500720b */ /* 0x000fe40003f6e000 */
[----:B------:R-:W-:Y:S01]  /*0c20*/  FSETP.GEU.AND P0, PT, R27, RZ, PT ;  /* 0x000000ff1b00720b */ /* 0x000fe20003f0e000 */
[----:B------:R1:W-:Y:S01]  /*0c30*/  STS [R10], R13 ;  /* 0x0000000d0a007388 */ /* 0x0003e20000000800 */
[----:B------:R-:W-:Y:S02]  /*0c40*/  FSETP.GEU.AND P2, PT, R19, RZ, PT ;  /* 0x000000ff1300720b */ /* 0x000fe40003f4e000 */
[----:B------:R-:W-:Y:S01]  /*0c50*/  FSEL R5, R28, RZ, P1 ;  /* 0x000000ff1c057208 */ /* 0x000fe20000800000 */
[----:B------:R2:W-:Y:S01]  /*0c60*/  STS [R9+0x100], R4 ;  /* 0x0001000409007388 */ /* 0x0005e20000000800 */
[----:B------:R-:W-:-:S02]  /*0c70*/  FSETP.GEU.AND P1, PT, R16, RZ, PT ;  /* 0x000000ff1000720b */ /* 0x000fc40003f2e000 */
[----:B------:R-:W-:Y:S01]  /*0c80*/  FSEL R14, R21, RZ, P3 ;  /* 0x000000ff150e7208 */ /* 0x000fe20001800000 */
[----:B------:R-:W-:Y:S01]  /*0c90*/  STS [R11+0x200], R6 ;  /* 0x000200060b007388 */ /* 0x000fe20000000800 */
[----:B-1----:R-:W-:Y:S01]  /*0ca0*/  IMAD.SHL.U32 R13, R8, 0x4, RZ ;  /* 0x00000004080d7824 */ /* 0x002fe200078e00ff */
[----:B------:R-:W-:Y:S02]  /*0cb0*/  FSEL R19, R19, RZ, P2 ;  /* 0x000000ff13137208 */ /* 0x000fe40001000000 */
[----:B------:R1:W-:Y:S01]  /*0cc0*/  STS [R12+0x300], R7 ;  /* 0x000300070c007388 */ /* 0x0003e20000000800 */
[----:B--2---:R-:W-:Y:S02]  /*0cd0*/  FSEL R4, R27, RZ, P0 ;  /* 0x000000ff1b047208 */ /* 0x004fe40000000000 */
[----:B------:R-:W-:Y:S01]  /*0ce0*/  FSETP.GEU.AND P0, PT, R26, RZ, PT ;  /* 0x000000ff1a00720b */ /* 0x000fe20003f0e000 */
[----:B------:R-:W-:Y:S01]  /*0cf0*/  STS [R10+0x40], R25 ;  /* 0x000040190a007388 */ /* 0x000fe20000000800 */
[----:B------:R-:W-:-:S02]  /*0d00*/  FSETP.GEU.AND P2, PT, R23, RZ, PT ;  /* 0x000000ff1700720b */ /* 0x000fc40003f4e000 */
[----:B------:R-:W-:Y:S01]  /*0d10*/  FSEL R26, R26, RZ, P0 ;  /* 0x000000ff1a1a7208 */ /* 0x000fe20000000000 */
[----:B------:R-:W-:Y:S01]  /*0d20*/  STS [R9+0x140], R20 ;  /* 0x0001401409007388 */ /* 0x000fe20000000800 */
[----:B-1----:R-:W-:Y:S02]  /*0d30*/  FSEL R7, R16, RZ, P1 ;  /* 0x000000ff10077208 */ /* 0x002fe40000800000 */
[----:B------:R-:W-:Y:S01]  /*0d40*/  LOP3.LUT R16, R13, 0x3fc, RZ, 0xc0, !PT ;  /* 0x000003fc0d107812 */ /* 0x000fe200078ec0ff */
[----:B------:R-:W-:Y:S01]  /*0d50*/  STS [R11+0x240], R14 ;  /* 0x0002400e0b007388 */ /* 0x000fe20000000800 */
[----:B------:R-:W-:-:S03]  /*0d60*/  FSETP.GEU.AND P0, PT, R17, RZ, PT ;  /* 0x000000ff1100720b */ /* 0x000fc60003f0e000 */
[----:B------:R-:W-:Y:S01]  /*0d70*/  STS [R12+0x340], R19 ;  /* 0x000340130c007388 */ /* 0x000fe20000000800 */
[----:B------:R-:W-:-:S03]  /*0d80*/  FSEL R23, R23, RZ, P2 ;  /* 0x000000ff17177208 */ /* 0x000fc60001000000 */
[----:B------:R1:W-:Y:S01]  /*0d90*/  STS [R10+0x80], R5 ;  /* 0x000080050a007388 */ /* 0x0003e20000000800 */
[----:B------:R-:W-:Y:S02]  /*0da0*/  FSEL R6, R17, RZ, P0 ;  /* 0x000000ff11067208 */ /* 0x000fe40000000000 */
[----:B------:R-:W-:Y:S01]  /*0db0*/  FSETP.GEU.AND P1, PT, R18, RZ, PT ;  /* 0x000000ff1200720b */ /* 0x000fe20003f2e000 */
[----:B------:R-:W-:Y:S01]  /*0dc0*/  STS [R9+0x180], R4 ;  /* 0x0001800409007388 */ /* 0x000fe20000000800 */
[----:B------:R-:W-:Y:S02]  /*0dd0*/  FSETP.GEU.AND P0, PT, R22, RZ, PT ;  /* 0x000000ff1600720b */ /* 0x000fe40003f0e000 */
[----:B-1----:R-:W-:Y:S01]  /*0de0*/  LOP3.LUT R5, R16, 0x800, RZ, 0xfc, !PT ;  /* 0x0000080010057812 */ /* 0x002fe200078efcff */
[----:B------:R-:W-:Y:S03]  /*0df0*/  STS [R11+0x280], R26 ;  /* 0x0002801a0b007388 */ /* 0x000fe60000000800 */
[----:B------:R-:W-:Y:S01]  /*0e00*/  SHF.R.U32.HI R13, RZ, 0x4, R5 ;  /* 0x00000004ff0d7819 */ /* 0x000fe20000011605 */
[----:B------:R-:W-:Y:S01]  /*0e10*/  STS [R12+0x380], R23 ;  /* 0x000380170c007388 */ /* 0x000fe20000000800 */
[----:B------:R-:W-:-:S03]  /*0e20*/  FSEL R18, R18, RZ, P1 ;  /* 0x000000ff12127208 */ /* 0x000fc60000800000 */
[----:B------:R-:W-:Y:S04]  /*0e30*/  STS [R10+0xc0], R7 ;  /* 0x0000c0070a007388 */ /* 0x000fe80000000800 */
[----:B------:R1:W-:Y:S04]  /*0e40*/  STS [R9+0x1c0], R6 ;  /* 0x0001c00609007388 */ /* 0x0003e80000000800 */
[----:B------:R2:W-:Y:S01]  /*0e50*/  STS [R11+0x2c0], R18 ;  /* 0x0002c0120b007388 */ /* 0x0005e20000000800 */
[----:B-1----:R-:W-:Y:S02]  /*0e60*/  LOP3.LUT R6, R13, 0xbc, RZ, 0xc0, !PT ;  /* 0x000000bc0d067812 */ /* 0x002fe400078ec0ff */
[----:B------:R-:W-:-:S02]  /*0e70*/  FSEL R13, R22, RZ, P0 ;  /* 0x000000ff160d7208 */ /* 0x000fc40000000000 */
[----:B------:R-:W-:Y:S01]  /*0e80*/  LOP3.LUT R4, R16, 0x400, RZ, 0xfc, !PT ;  /* 0x0000040010047812 */ /* 0x000fe200078efcff */
[----:B--2---:R-:W1:Y:S02]  /*0e90*/  LDC.64 R18, c[0x0][0x238] ;  /* 0x00008e00ff127b82 */ /* 0x004e640000000a00 */
[----:B------:R-:W-:Y:S01]  /*0ea0*/  STS [R12+0x3c0], R13 ;  /* 0x0003c00d0c007388 */ /* 0x000fe20000000800 */
[----:B------:R-:W-:Y:S02]  /*0eb0*/  SHF.R.U32.HI R8, RZ, 0x2, R8 ;  /* 0x00000002ff087819 */ /* 0x000fe40000011608 */
[----:B------:R-:W-:Y:S02]  /*0ec0*/  SHF.R.U32.HI R4, RZ, 0x4, R4 ;  /* 0x00000004ff047819 */ /* 0x000fe40000011604 */
[----:B------:R-:W-:Y:S02]  /*0ed0*/  LOP3.LUT R8, R8, 0x3c, RZ, 0xc0, !PT ;  /* 0x0000003c08087812 */ /* 0x000fe400078ec0ff */
[----:B------:R-:W-:Y:S01]  /*0ee0*/  LOP3.LUT R4, R4, 0x7c, RZ, 0xc0, !PT ;  /* 0x0000007c04047812 */ /* 0x000fe200078ec0ff */
[----:B------:R-:W-:-:S02]  /*0ef0*/  VIADD R9, R6, UR4 ;  /* 0x0000000406097c36 */ /* 0x000fc40008000000 */
[----:B------:R-:W-:Y:S02]  /*0f00*/  VIADD R5, R8, UR4 ;  /* 0x0000000408057c36 */ /* 0x000fe40008000000 */
[----:B------:R-:W-:Y:S02]  /*0f10*/  VIADD R7, R4, UR4 ;  /* 0x0000000404077c36 */ /* 0x000fe40008000000 */
[C---:B------:R-:W-:Y:S01]  /*0f20*/  IMAD R17, R16.reuse, 0x4, R5 ;  /* 0x0000000410117824 */ /* 0x040fe200078e0205 */
[----:B------:R-:W-:Y:S01]  /*0f30*/  BAR.SYNC.DEFER_BLOCKING 0x0 ;  /* 0x0000000000007b1d */ /* 0x000fe20000010000 */
[C---:B------:R-:W-:Y:S02]  /*0f40*/  IMAD R20, R16.reuse, 0x4, R7 ;  /* 0x0000000410147824 */ /* 0x040fe400078e0207 */
[----:B------:R-:W-:-:S03]  /*0f50*/  IMAD R22, R16, 0x4, R9 ;  /* 0x0000000410167824 */ /* 0x000fc600078e0209 */
[----:B------:R-:W-:Y:S04]  /*0f60*/  LDS R4, [R17] ;  /* 0x0000000011047984 */ /* 0x000fe80000000800 */
[----:B------:R-:W-:Y:S04]  /*0f70*/  LDS R5, [R17+0x4] ;  /* 0x0000040011057984 */ /* 0x000fe80000000800 */
[----:B------:R-:W-:Y:S04]  /*0f80*/  LDS R6, [R17+0x8] ;  /* 0x0000080011067984 */ /* 0x000fe80000000800 */
[----:B------:R2:W3:Y:S04]  /*0f90*/  LDS R7, [R17+0xc] ;  /* 0x00000c0011077984 */ /* 0x0004e80000000800 */
[----:B------:R-:W-:Y:S04]  /*0fa0*/  LDS R8, [R20+0x1000] ;  /* 0x0010000014087984 */ /* 0x000fe80000000800 */
[----:B------:R-:W-:Y:S04]  /*0fb0*/  LDS R9, [R20+0x1004] ;  /* 0x0010040014097984 */ /* 0x000fe80000000800 */
[----:B------:R-:W-:Y:S04]  /*0fc0*/  LDS R10, [R20+0x1008] ;  /* 0x00100800140a7984 */ /* 0x000fe80000000800 */
[----:B------:R4:W5:Y:S04]  /*0fd0*/  LDS R11, [R20+0x100c] ;  /* 0x00100c00140b7984 */ /* 0x0009680000000800 */
[----:B------:R-:W-:Y:S04]  /*0fe0*/  LDS R12, [R22+0x2000] ;  /* 0x00200000160c7984 */ /* 0x000fe80000000800 */
[----:B------:R-:W-:Y:S04]  /*0ff0*/  LDS R13, [R22+0x2004] ;  /* 0x00200400160d7984 */ /* 0x000fe80000000800 */
[----:B------:R-:W-:Y:S04]  /*1000*/  LDS R14, [R22+0x2008] ;  /* 0x00200800160e7984 */ /* 0x000fe80000000800 */
[----:B------:R3:W5:Y:S01]  /*1010*/  LDS R15, [R22+0x200c] ;  /* 0x00200c00160f7984 */ /* 0x0007620000000800 */
[----:B------:R-:W-:-:S02]  /*1020*/  LOP3.LUT R2, R16, 0xc00, RZ, 0xfc, !PT ;  /* 0x00000c0010027812 */ /* 0x000fc400078efcff */
[----:B------:R-:W-:Y:S02]  /*1030*/  ISETP.GE.AND P0, PT, R0, 0x40, PT ;  /* 0x000000400000780c */ /* 0x000fe40003f06270 */
[----:B--2---:R-:W-:Y:S02]  /*1040*/  LOP3.LUT R17, R3, 0x30, R24, 0xfe, !PT ;  /* 0x0000003003117812 */ /* 0x004fe400078efe18 */
[----:B------:R-:W-:Y:S02]  /*1050*/  LOP3.LUT R21, R3, 0x20, R24, 0xfe, !PT ;  /* 0x0000002003157812 */ /* 0x000fe400078efe18 */
[----:B------:R-:W-:Y:S02]  /*1060*/  LOP3.LUT R23, R3, R24, RZ, 0xfc, !PT ;  /* 0x0000001803177212 */ /* 0x000fe400078efcff */
[----:B------:R-:W-:Y:S02]  /*1070*/  LOP3.LUT R3, R3, 0x10, R24, 0xfe, !PT ;  /* 0x0000001003037812 */ /* 0x000fe400078efe18 */
[----:B------:R-:W-:-:S02]  /*1080*/  SHF.R.U32.HI R2, RZ, 0x4, R2 ;  /* 0x00000004ff027819 */ /* 0x000fc40000011602 */
[----:B------:R-:W-:Y:S02]  /*1090*/  ISETP.LT.AND P3, PT, R23, 0x200, !P0 ;  /* 0x000002001700780c */ /* 0x000fe40004761270 */
[----:B------:R-:W-:Y:S02]  /*10a0*/  ISETP.LT.AND P2, PT, R3, 0x200, !P0 ;  /* 0x000002000300780c */ /* 0x000fe40004741270 */
[----:B------:R-:W-:Y:S01]  /*10b0*/  ISETP.LT.AND P1, PT, R21, 0x200, !P0 ;  /* 0x000002001500780c */ /* 0x000fe20004721270 */
[--C-:B------:R-:W-:Y:S01]  /*10c0*/  IMAD R23, R23, 0x40, R0.reuse ;  /* 0x0000004017177824 */ /* 0x100fe200078e0200 */
[----:B----4-:R-:W-:Y:S02]  /*10d0*/  LOP3.LUT R20, R2, 0xfc, RZ, 0xc0, !PT ;  /* 0x000000fc02147812 */ /* 0x010fe400078ec0ff */
[----:B------:R-:W-:Y:S01]  /*10e0*/  ISETP.LT.AND P0, PT, R17, 0x200, !P0 ;  /* 0x000002001100780c */ /* 0x000fe20004701270 */
[--C-:B------:R-:W-:Y:S02]  /*10f0*/  IMAD R25, R3, 0x40, R0.reuse ;  /* 0x0000004003197824 */ /* 0x100fe400078e0200 */
[----:B------:R-:W-:-:S02]  /*1100*/  IMAD R27, R21, 0x40, R0 ;  /* 0x00000040151b7824 */ /* 0x000fc400078e0200 */
[----:B-1----:R-:W-:-:S04]  /*1110*/  IMAD.WIDE R2, R23, 0x4, R18 ;  /* 0x0000000417027825 */ /* 0x002fc800078e0212 */
[----:B------:R-:W-:Y:S02]  /*1120*/  VIADD R29, R20, UR4 ;  /* 0x00000004141d7c36 */ /* 0x000fe40008000000 */
[--C-:B------:R-:W-:Y:S01]  /*1130*/  IMAD.WIDE R20, R25, 0x4, R18.reuse ;  /* 0x0000000419147825 */ /* 0x100fe200078e0212 */
[----:B---3--:R1:W-:Y:S03]  /*1140*/  @P3 STG.E.128 desc[UR6][R2.64], R4 ;  /* 0x0000000402003986 */ /* 0x0083e6000c101d06 */
[----:B0-----:R-:W-:Y:S01]  /*1150*/  IMAD.WIDE R22, R27, 0x4, R18 ;  /* 0x000000041b167825 */ /* 0x001fe200078e0212 */
[----:B-----5:R1:W-:Y:S04]  /*1160*/  @P2 STG.E.128 desc[UR6][R20.64], R8 ;  /* 0x0000000814002986 */ /* 0x0203e8000c101d06 */
[----:B------:R1:W-:Y:S01]  /*1170*/  @P1 STG.E.128 desc[UR6][R22.64], R12 ;  /* 0x0000000c16001986 */ /* 0x0003e2000c101d06 */
[----:B------:R-:W-:Y:S01]  /*1180*/  IMAD R29, R16, 0x4, R29 ;  /* 0x00000004101d7824 */ /* 0x000fe200078e021d */
[----:B------:R-:W-:Y:S06]  /*1190*/  @!P0 EXIT ;  /* 0x000000000000894d */ /* 0x000fec0003800000 */
[----:B-1----:R-:W-:Y:S01]  /*11a0*/  LDS R4, [R29+0x3000] ;  /* 0x003000001d047984 */ /* 0x002fe20000000800 */
[----:B------:R-:W-:-:S03]  /*11b0*/  IMAD R17, R17, 0x40, R0 ;  /* 0x0000004011117824 */ /* 0x000fc600078e0200 */
[----:B------:R-:W-:Y:S01]  /*11c0*/  LDS R5, [R29+0x3004] ;  /* 0x003004001d057984 */ /* 0x000fe20000000800 */
[----:B------:R-:W-:-:S03]  /*11d0*/  IMAD.WIDE R18, R17, 0x4, R18 ;  /* 0x0000000411127825 */ /* 0x000fc600078e0212 */
[----:B------:R-:W-:Y:S04]  /*11e0*/  LDS R6, [R29+0x3008] ;  /* 0x003008001d067984 */ /* 0x000fe80000000800 */
[----:B------:R-:W0:Y:S04]  /*11f0*/  LDS R7, [R29+0x300c] ;  /* 0x00300c001d077984 */ /* 0x000e280000000800 */
[----:B0-----:R-:W-:Y:S01]  /*1200*/  STG.E.128 desc[UR6][R18.64], R4 ;  /* 0x0000000412007986 */ /* 0x001fe2000c101d06 */
[----:B------:R-:W-:Y:S05]  /*1210*/  EXIT ;  /* 0x000000000000794d */ /* 0x000fea0003800000 */
.L_x_0:
[----:B------:R-:W-:-:S00]  /*1220*/  BRA `(.L_x_0) ;  /* 0xfffffffc00fc7947 */ /* 0x000fc0000383ffff */
[----:B------:R-:W-:-:S00]  /*1230*/  NOP ;  /* 0x0000000000007918 */ /* 0x000fc00000000000 */
        /* <DEDUP_REMOVED lines=12> */
.L_x_1:


//--------------------- .nv.global.init           --------------------------
	.section	.nv.global.init,"aw",@progbits
.nv.global.init:
	.type		_$_str,@object
	.size		_$_str,(_$_str_$_2 - _$_str)
_$_str:
        /*0000*/ 	.byte	0x5f, 0x5f, 0x43, 0x55, 0x44, 0x41, 0x5f, 0x46, 0x54, 0x5a, 0x00
	.type		_$_str_$_2,@object
	.size		_$_str_$_2,(.L_1 - _$_str_$_2)
_$_str_$_2:
        /*000b*/ 	.byte	0x5f, 0x5f, 0x43, 0x55, 0x44, 0x41, 0x5f, 0x50, 0x52, 0x45, 0x43, 0x5f, 0x53, 0x51, 0x52, 0x54
        /*001b*/ 	.byte	0x00
.L_1:


//--------------------- .nv.shared.triton_poi_fused__native_batch_norm_legit_no_training_relu_17 --------------------------
	.section	.nv.shared.triton_poi_fused__native_batch_norm_legit_no_training_relu_17,"aw",@nobits
	.sectionflags	@""
	.align	16
	.zero		1024


//--------------------- .nv.constant0.triton_poi_fused__native_batch_norm_legit_no_training_relu_17 --------------------------
	.section	.nv.constant0.triton_poi_fused__native_batch_norm_legit_no_training_relu_17,"a",@progbits
	.sectionflags	@""
	.align	4
.nv.constant0.triton_poi_fused__native_batch_norm_legit_no_training_relu_17:
	.zero		584
